//
// Generated by NVIDIA NVVM Compiler
//
// Compiler Build ID: CL-36424714
// Cuda compilation tools, release 13.0, V13.0.88
// Based on NVVM 20.0.0
//

.version 9.0
.target sm_100
.address_size 64

	// .globl	_Z4sumaPiS_
.extern .func  (.param .b32 func_retval0) vprintf
(
	.param .b64 vprintf_param_0,
	.param .b64 vprintf_param_1
)
;
.global .align 1 .b8 $str[19] = {65, 91, 116, 93, 58, 32, 37, 100, 32, 83, 91, 48, 93, 58, 32, 37, 100, 10};

.visible .entry _Z4sumaPiS_(
	.param .u64 .ptr .align 1 _Z4sumaPiS__param_0,
	.param .u64 .ptr .align 1 _Z4sumaPiS__param_1
)
{
	.local .align 8 .b8 	__local_depot0[8];
	.reg .b64 	%SP;
	.reg .b64 	%SPL;
	.reg .b32 	%r<8>;
	.reg .b64 	%rd<11>;

	mov.u64 	%SPL, __local_depot0;
	cvta.local.u64 	%SP, %SPL;
	ld.param.u64 	%rd1, [_Z4sumaPiS__param_0];
	ld.param.u64 	%rd2, [_Z4sumaPiS__param_1];
	cvta.to.global.u64 	%rd3, %rd1;
	cvta.to.global.u64 	%rd4, %rd2;
	add.u64 	%rd5, %SP, 0;
	add.u64 	%rd6, %SPL, 0;
	ld.global.u32 	%r1, [%rd4];
	mov.u32 	%r2, %tid.x;
	mul.wide.u32 	%rd7, %r2, 4;
	add.s64 	%rd8, %rd3, %rd7;
	ld.global.u32 	%r3, [%rd8];
	add.s32 	%r4, %r3, %r1;
	st.global.u32 	[%rd4], %r4;
	ld.global.u32 	%r5, [%rd8];
	st.local.v2.u32 	[%rd6], {%r5, %r4};
	mov.u64 	%rd9, $str;
	cvta.global.u64 	%rd10, %rd9;
	{ // callseq 0, 0
	.param .b64 param0;
	st.param.b64 	[param0], %rd10;
	.param .b64 param1;
	st.param.b64 	[param1], %rd5;
	.param .b32 retval0;
	call.uni (retval0), 
	vprintf, 
	(
	param0, 
	param1
	);
	ld.param.b32 	%r6, [retval0];
	} // callseq 0
	bar.sync 	0;
	ret;

}


// ===== COMPILED SASS (sm_100) =====

	.target	sm_100

	.elftype	@"ET_EXEC"


//--------------------- .note.nv.tkinfo           --------------------------
	.section	.note.nv.tkinfo,"",@"SHT_NOTE"
	.sectionflags	@"SHF_NOTE_NV_TKINFO"
	.tkinfo
        /*0018*/ 	.word	0x00000002
        /*0030*/ 	.string	""
        /*0030*/ 	.string	"ptxas"
        /*0030*/ 	.string	"Cuda compilation tools, release 13.0, V13.0.88"
        /*0030*/ 	.string	"Build cuda_13.0.r13.0/compiler.36424714_0"
        /*0030*/ 	.string	"-arch sm_100 -m 64 "



//--------------------- .note.nv.cuinfo           --------------------------
	.section	.note.nv.cuinfo,"",@"SHT_NOTE"
	.sectionflags	@"SHF_NOTE_NV_CUINFO"
        /*0018*/ 	.short	0x0002
        /*001a*/ 	.short	0x0064
        /*001c*/ 	.short	0x0082
	.zero		2


//--------------------- .nv.info                  --------------------------
	.section	.nv.info,"",@"SHT_CUDA_INFO"
	.align	4


	//----- nvinfo : EIATTR_REGCOUNT
	.align		4
        /*0000*/ 	.byte	0x04, 0x2f
        /*0002*/ 	.short	(.L_2 - .L_1)
	.align		4
.L_1:
        /*0004*/ 	.word	index@(_Z4sumaPiS_)
        /*0008*/ 	.word	0x00000018


	//----- nvinfo : EIATTR_FRAME_SIZE
	.align		4
.L_2:
        /*000c*/ 	.byte	0x04, 0x11
        /*000e*/ 	.short	(.L_4 - .L_3)
	.align		4
.L_3:
        /*0010*/ 	.word	index@(_Z4sumaPiS_)
        /*0014*/ 	.word	0x00000008


	//----- nvinfo : EIATTR_MIN_STACK_SIZE
	.align		4
.L_4:
        /*0018*/ 	.byte	0x04, 0x12
        /*001a*/ 	.short	(.L_6 - .L_5)
	.align		4
.L_5:
        /*001c*/ 	.word	index@(_Z4sumaPiS_)
        /*0020*/ 	.word	0x00000008
.L_6:


//--------------------- .nv.compat                --------------------------
	.section	.nv.compat,"",@"SHT_CUDA_COMPAT_INFO"
	.align	4
        /*0000*/ 	.byte	0x02, 0x09, 0x00, 0x00, 0x02, 0x02, 0x01, 0x00, 0x02, 0x05, 0x05, 0x00, 0x03, 0x07, 0x01, 0x01
        /*0010*/ 	.byte	0x02, 0x03, 0x00, 0x00, 0x02, 0x06, 0x01, 0x00, 0x04, 0x0b, 0x08, 0x00, 0x09, 0x00, 0x00, 0x00
        /*0020*/ 	.byte	0x00, 0x00, 0x00, 0x00


//--------------------- .nv.info._Z4sumaPiS_      --------------------------
	.section	.nv.info._Z4sumaPiS_,"",@"SHT_CUDA_INFO"
	.sectionflags	@""
	.align	4


	//----- nvinfo : EIATTR_CUDA_API_VERSION
	.align		4
        /*0000*/ 	.byte	0x04, 0x37
        /*0002*/ 	.short	(.L_8 - .L_7)
.L_7:
        /*0004*/ 	.word	0x00000082


	//----- nvinfo : EIATTR_KPARAM_INFO
	.align		4
.L_8:
        /*0008*/ 	.byte	0x04, 0x17
        /*000a*/ 	.short	(.L_10 - .L_9)
.L_9:
        /*000c*/ 	.word	0x00000000
        /*0010*/ 	.short	0x0001
        /*0012*/ 	.short	0x0008
        /*0014*/ 	.byte	0x00, 0xf5, 0x21, 0x00


	//----- nvinfo : EIATTR_KPARAM_INFO
	.align		4
.L_10:
        /*0018*/ 	.byte	0x04, 0x17
        /*001a*/ 	.short	(.L_12 - .L_11)
.L_11:
        /*001c*/ 	.word	0x00000000
        /*0020*/ 	.short	0x0000
        /*0022*/ 	.short	0x0000
        /*0024*/ 	.byte	0x00, 0xf5, 0x21, 0x00


	//----- nvinfo : EIATTR_SPARSE_MMA_MASK
	.align		4
.L_12:
        /*0028*/ 	.byte	0x03, 0x50
        /*002a*/ 	.short	0x0000


	//----- nvinfo : EIATTR_MAXREG_COUNT
	.align		4
        /*002c*/ 	.byte	0x03, 0x1b
        /*002e*/ 	.short	0x00ff


	//----- nvinfo : EIATTR_NUM_BARRIERS
	.align		4
        /*0030*/ 	.byte	0x02, 0x4c
        /*0032*/ 	.byte	0x01
	.zero		1


	//----- nvinfo : EIATTR_EXTERNS
	.align		4
        /*0034*/ 	.byte	0x04, 0x0f
        /*0036*/ 	.short	(.L_14 - .L_13)


	//   ....[0]....
	.align		4
.L_13:
        /*0038*/ 	.word	index@(vprintf)


	//----- nvinfo : EIATTR_MERCURY_ISA_VERSION
	.align		4
.L_14:
        /*003c*/ 	.byte	0x03, 0x5f
        /*003e*/ 	.short	0x0101


	//----- nvinfo : EIATTR_VRC_CTA_INIT_COUNT
	.align		4
        /*0040*/ 	.byte	0x02, 0x4a
	.zero		1
	.zero		1


	//----- nvinfo : EIATTR_SYSCALL_OFFSETS
	.align		4
        /*0044*/ 	.byte	0x04, 0x46
        /*0046*/ 	.short	(.L_16 - .L_15)


	//   ....[0]....
.L_15:
        /*0048*/ 	.word	0x00000170


	//----- nvinfo : EIATTR_EXIT_INSTR_OFFSETS
	.align		4
.L_16:
        /*004c*/ 	.byte	0x04, 0x1c
        /*004e*/ 	.short	(.L_18 - .L_17)


	//   ....[0]....
.L_17:
        /*0050*/ 	.word	0x000001a0


	//----- nvinfo : EIATTR_CBANK_PARAM_SIZE
	.align		4
.L_18:
        /*0054*/ 	.byte	0x03, 0x19
        /*0056*/ 	.short	0x0010


	//----- nvinfo : EIATTR_PARAM_CBANK
	.align		4
        /*0058*/ 	.byte	0x04, 0x0a
        /*005a*/ 	.short	(.L_20 - .L_19)
	.align		4
.L_19:
        /*005c*/ 	.word	index@(.nv.constant0._Z4sumaPiS_)
        /*0060*/ 	.short	0x0380
        /*0062*/ 	.short	0x0010


	//----- nvinfo : EIATTR_SW_WAR
	.align		4
.L_20:
        /*0064*/ 	.byte	0x04, 0x36
        /*0066*/ 	.short	(.L_22 - .L_21)
.L_21:
        /*0068*/ 	.word	0x00000008
.L_22:


//--------------------- .nv.callgraph             --------------------------
	.section	.nv.callgraph,"",@"SHT_CUDA_CALLGRAPH"
	.align	4
	.sectionentsize	8
	.align		4
        /*0000*/ 	.word	0x00000000
	.align		4
        /*0004*/ 	.word	0xffffffff
	.align		4
        /*0008*/ 	.word	index@(_Z4sumaPiS_)
	.align		4
        /*000c*/ 	.word	index@(vprintf)
	.align		4
        /*0010*/ 	.word	0x00000000
	.align		4
        /*0014*/ 	.word	0xfffffffe
	.align		4
        /*0018*/ 	.word	0x00000000
	.align		4
        /*001c*/ 	.word	0xfffffffd
	.align		4
        /*0020*/ 	.word	0x00000000
	.align		4
        /*0024*/ 	.word	0xfffffffc


//--------------------- .nv.constant4             --------------------------
	.section	.nv.constant4,"a",@progbits
	.align	8
	.align		8
.nv.constant4:
        /*0000*/ 	.dword	vprintf
	.align		8
        /*0008*/ 	.dword	$str


//--------------------- .text._Z4sumaPiS_         --------------------------
	.section	.text._Z4sumaPiS_,"ax",@progbits
	.align	128
        .global         _Z4sumaPiS_
        .type           _Z4sumaPiS_,@function
        .size           _Z4sumaPiS_,(.L_x_2 - _Z4sumaPiS_)
        .other          _Z4sumaPiS_,@"STO_CUDA_ENTRY STV_DEFAULT"
_Z4sumaPiS_:
.text._Z4sumaPiS_:
[----:B------:R-:W0:Y:S01]  /*0000*/  LDC R1, c[0x0][0x37c] ;  /* 0x0000df00ff017b82 */ /* 0x000e220000000800 */
[----:B------:R-:W1:Y:S07]  /*0010*/  S2R R5, SR_TID.X ;  /* 0x0000000000057919 */ /* 0x000e6e0000002100 */
[----:B------:R-:W1:Y:S01]  /*0020*/  LDC.64 R8, c[0x0][0x380] ;  /* 0x0000e000ff087b82 */ /* 0x000e620000000a00 */
[----:B------:R-:W2:Y:S01]  /*0030*/  LDCU.64 UR4, c[0x0][0x358] ;  /* 0x00006b00ff0477ac */ /* 0x000ea20008000a00 */
[----:B0-----:R-:W-:Y:S01]  /*0040*/  VIADD R1, R1, 0xfffffff8 ;  /* 0xfffffff801017836 */ /* 0x001fe20000000000 */
[----:B------:R-:W0:Y:S05]  /*0050*/  LDCU.64 UR6, c[0x4][0x8] ;  /* 0x01000100ff0677ac */ /* 0x000e2a0008000a00 */
[----:B------:R-:W2:Y:S01]  /*0060*/  LDC.64 R2, c[0x0][0x388] ;  /* 0x0000e200ff027b82 */ /* 0x000ea20000000a00 */
[----:B-1----:R-:W-:Y:S01]  /*0070*/  IMAD.WIDE.U32 R8, R5, 0x4, R8 ;  /* 0x0000000405087825 */ /* 0x002fe200078e0008 */
[----:B--2---:R-:W2:Y:S04]  /*0080*/  LDG.E R11, desc[UR4][R2.64] ;  /* 0x00000004020b7981 */ /* 0x004ea8000c1e1900 */
[----:B------:R-:W2:Y:S02]  /*0090*/  LDG.E R0, desc[UR4][R8.64] ;  /* 0x0000000408007981 */ /* 0x000ea4000c1e1900 */
[----:B--2---:R-:W-:-:S05]  /*00a0*/  IADD3 R11, PT, PT, R11, R0, RZ ;  /* 0x000000000b0b7210 */ /* 0x004fca0007ffe0ff */
[----:B------:R1:W-:Y:S04]  /*00b0*/  STG.E desc[UR4][R2.64], R11 ;  /* 0x0000000b02007986 */ /* 0x0003e8000c101904 */
[----:B------:R-:W2:Y:S01]  /*00c0*/  LDG.E R10, desc[UR4][R8.64] ;  /* 0x00000004080a7981 */ /* 0x000ea2000c1e1900 */
[----:B------:R-:W-:Y:S01]  /*00d0*/  MOV R0, 0x0 ;  /* 0x0000000000007802 */ /* 0x000fe20000000f00 */
[----:B------:R-:W3:Y:S01]  /*00e0*/  LDCU UR4, c[0x0][0x2f8] ;  /* 0x00005f00ff0477ac */ /* 0x000ee20008000800 */
[----:B0-----:R-:W-:Y:S01]  /*00f0*/  IMAD.U32 R4, RZ, RZ, UR6 ;  /* 0x00000006ff047e24 */ /* 0x001fe2000f8e00ff */
[----:B------:R-:W-:Y:S01]  /*0100*/  MOV R5, UR7 ;  /* 0x0000000700057c02 */ /* 0x000fe20008000f00 */
[----:B------:R1:W0:Y:S01]  /*0110*/  LDC.64 R12, c[0x4][R0] ;  /* 0x01000000000c7b82 */ /* 0x0002220000000a00 */
[----:B------:R-:W4:Y:S01]  /*0120*/  LDCU UR5, c[0x0][0x2fc] ;  /* 0x00005f80ff0577ac */ /* 0x000f220008000800 */
[----:B---3--:R-:W-:-:S05]  /*0130*/  IADD3 R6, P0, PT, R1, UR4, RZ ;  /* 0x0000000401067c10 */ /* 0x008fca000ff1e0ff */
[----:B----4-:R-:W-:Y:S01]  /*0140*/  IMAD.X R7, RZ, RZ, UR5, P0 ;  /* 0x00000005ff077e24 */ /* 0x010fe200080e06ff */
[----:B0-2---:R1:W-:Y:S07]  /*0150*/  STL.64 [R1], R10 ;  /* 0x0000000a01007387 */ /* 0x0053ee0000100a00 */
[----:B------:R-:W-:-:S07]  /*0160*/  LEPC R20, `(.L_x_0) ;  /* 0x000000001014794e */ /* 0x000fce0000000000 */
[----:B-1----:R-:W-:Y:S05]  /*0170*/  CALL.ABS.NOINC R12 ;  /* 0x000000000c007343 */ /* 0x002fea0003c00000 */
.L_x_0:
[----:B------:R-:W-:Y:S05]  /*0180*/  WARPSYNC.ALL ;  /* 0x0000000000007948 */ /* 0x000fea0003800000 */
[----:B------:R-:W-:Y:S06]  /*0190*/  BAR.SYNC.DEFER_BLOCKING 0x0 ;  /* 0x0000000000007b1d */ /* 0x000fec0000010000 */
[----:B------:R-:W-:Y:S05]  /*01a0*/  EXIT ;  /* 0x000000000000794d */ /* 0x000fea0003800000 */
.L_x_1:
[----:B------:R-:W-:-:S00]  /*01b0*/  BRA `(.L_x_1) ;  /* 0xfffffffc00fc7947 */ /* 0x000fc0000383ffff */
[----:B------:R-:W-:-:S00]  /*01c0*/  NOP ;  /* 0x0000000000007918 */ /* 0x000fc00000000000 */
        /* <DEDUP_REMOVED lines=11> */
.L_x_2:


//--------------------- .nv.global.init           --------------------------
	.section	.nv.global.init,"aw",@progbits
.nv.global.init:
	.type		$str,@object
	.size		$str,(.L_0 - $str)
$str:
        /*0000*/ 	.byte	0x41, 0x5b, 0x74, 0x5d, 0x3a, 0x20, 0x25, 0x64, 0x20, 0x53, 0x5b, 0x30, 0x5d, 0x3a, 0x20, 0x25
        /*0010*/ 	.byte	0x64, 0x0a, 0x00
.L_0:


//--------------------- .nv.shared.reserved.0     --------------------------
	.section	.nv.shared.reserved.0,"aw",@nobits
	.weak		__nv_reservedSMEM_offset_0_alias
	.size		__nv_reservedSMEM_offset_0_alias, 0, 64
	.other		__nv_reservedSMEM_offset_0_alias,@"STO_CUDA_RESERVED_SHARED STV_DEFAULT"
__nv_reservedSMEM_offset_0_alias:
	.zero		0
	.zero		64


//--------------------- .nv.constant0._Z4sumaPiS_ --------------------------
	.section	.nv.constant0._Z4sumaPiS_,"a",@progbits
	.sectionflags	@""
	.align	4
.nv.constant0._Z4sumaPiS_:
	.zero		912


//--------------------- SYMBOLS --------------------------

	.type		.nv.reservedSmem.offset0,@object
	.size		.nv.reservedSmem.offset0,0x4
	.type		vprintf,@function
